//
// Generated by NVIDIA NVVM Compiler
//
// Compiler Build ID: CL-36424714
// Cuda compilation tools, release 13.0, V13.0.88
// Based on NVVM 20.0.0
//

.version 9.0
.target sm_100
.address_size 64

	// .globl	_Z33HarrTransformLet_MatrixSub_threadPhS_iiS_

.visible .entry _Z33HarrTransformLet_MatrixSub_threadPhS_iiS_(
	.param .u64 .ptr .align 1 _Z33HarrTransformLet_MatrixSub_threadPhS_iiS__param_0,
	.param .u64 .ptr .align 1 _Z33HarrTransformLet_MatrixSub_threadPhS_iiS__param_1,
	.param .u32 _Z33HarrTransformLet_MatrixSub_threadPhS_iiS__param_2,
	.param .u32 _Z33HarrTransformLet_MatrixSub_threadPhS_iiS__param_3,
	.param .u64 .ptr .align 1 _Z33HarrTransformLet_MatrixSub_threadPhS_iiS__param_4
)
{
	.reg .pred 	%p<6>;
	.reg .b16 	%rs<5>;
	.reg .b32 	%r<14>;
	.reg .b64 	%rd<11>;

	ld.param.u64 	%rd1, [_Z33HarrTransformLet_MatrixSub_threadPhS_iiS__param_0];
	ld.param.u64 	%rd2, [_Z33HarrTransformLet_MatrixSub_threadPhS_iiS__param_1];
	ld.param.u32 	%r4, [_Z33HarrTransformLet_MatrixSub_threadPhS_iiS__param_2];
	ld.param.u32 	%r3, [_Z33HarrTransformLet_MatrixSub_threadPhS_iiS__param_3];
	ld.param.u64 	%rd3, [_Z33HarrTransformLet_MatrixSub_threadPhS_iiS__param_4];
	mov.u32 	%r6, %ctaid.x;
	mov.u32 	%r7, %ntid.x;
	mov.u32 	%r8, %tid.x;
	mad.lo.s32 	%r1, %r6, %r7, %r8;
	mov.u32 	%r9, %ctaid.y;
	mov.u32 	%r10, %ntid.y;
	mov.u32 	%r11, %tid.y;
	mad.lo.s32 	%r12, %r9, %r10, %r11;
	setp.lt.s32 	%p1, %r1, 0;
	setp.ge.s32 	%p2, %r1, %r3;
	setp.ge.s32 	%p3, %r12, %r4;
	or.pred  	%p4, %p2, %p3;
	or.pred  	%p5, %p4, %p1;
	@%p5 bra 	$L__BB0_2;
	cvta.to.global.u64 	%rd4, %rd1;
	cvta.to.global.u64 	%rd5, %rd2;
	cvta.to.global.u64 	%rd6, %rd3;
	mad.lo.s32 	%r13, %r3, %r12, %r1;
	cvt.s64.s32 	%rd7, %r13;
	add.s64 	%rd8, %rd4, %rd7;
	ld.global.u8 	%rs1, [%rd8];
	add.s64 	%rd9, %rd5, %rd7;
	ld.global.u8 	%rs2, [%rd9];
	sub.s16 	%rs3, %rs1, %rs2;
	xor.b16  	%rs4, %rs3, 128;
	add.s64 	%rd10, %rd6, %rd7;
	st.global.u8 	[%rd10], %rs4;
$L__BB0_2:
	ret;

}


// ===== COMPILED SASS (sm_100) =====

	.target	sm_100

	.elftype	@"ET_EXEC"


//--------------------- .note.nv.tkinfo           --------------------------
	.section	.note.nv.tkinfo,"",@"SHT_NOTE"
	.sectionflags	@"SHF_NOTE_NV_TKINFO"
	.tkinfo
        /*0018*/ 	.word	0x00000002
        /*0030*/ 	.string	""
        /*0030*/ 	.string	"ptxas"
        /*0030*/ 	.string	"Cuda compilation tools, release 13.0, V13.0.88"
        /*0030*/ 	.string	"Build cuda_13.0.r13.0/compiler.36424714_0"
        /*0030*/ 	.string	"-arch sm_100 -m 64 "



//--------------------- .note.nv.cuinfo           --------------------------
	.section	.note.nv.cuinfo,"",@"SHT_NOTE"
	.sectionflags	@"SHF_NOTE_NV_CUINFO"
        /*0018*/ 	.short	0x0002
        /*001a*/ 	.short	0x0064
        /*001c*/ 	.short	0x0082
	.zero		2


//--------------------- .nv.info                  --------------------------
	.section	.nv.info,"",@"SHT_CUDA_INFO"
	.align	4


	//----- nvinfo : EIATTR_REGCOUNT
	.align		4
        /*0000*/ 	.byte	0x04, 0x2f
        /*0002*/ 	.short	(.L_1 - .L_0)
	.align		4
.L_0:
        /*0004*/ 	.word	index@(_Z33HarrTransformLet_MatrixSub_threadPhS_iiS_)
        /*0008*/ 	.word	0x0000000c


	//----- nvinfo : EIATTR_FRAME_SIZE
	.align		4
.L_1:
        /*000c*/ 	.byte	0x04, 0x11
        /*000e*/ 	.short	(.L_3 - .L_2)
	.align		4
.L_2:
        /*0010*/ 	.word	index@(_Z33HarrTransformLet_MatrixSub_threadPhS_iiS_)
        /*0014*/ 	.word	0x00000000


	//----- nvinfo : EIATTR_MIN_STACK_SIZE
	.align		4
.L_3:
        /*0018*/ 	.byte	0x04, 0x12
        /*001a*/ 	.short	(.L_5 - .L_4)
	.align		4
.L_4:
        /*001c*/ 	.word	index@(_Z33HarrTransformLet_MatrixSub_threadPhS_iiS_)
        /*0020*/ 	.word	0x00000000
.L_5:


//--------------------- .nv.compat                --------------------------
	.section	.nv.compat,"",@"SHT_CUDA_COMPAT_INFO"
	.align	4
        /*0000*/ 	.byte	0x02, 0x09, 0x00, 0x00, 0x02, 0x02, 0x01, 0x00, 0x02, 0x05, 0x05, 0x00, 0x03, 0x07, 0x01, 0x01
        /*0010*/ 	.byte	0x02, 0x03, 0x00, 0x00, 0x02, 0x06, 0x01, 0x00, 0x04, 0x0b, 0x08, 0x00, 0x09, 0x00, 0x00, 0x00
        /*0020*/ 	.byte	0x00, 0x00, 0x00, 0x00


//--------------------- .nv.info._Z33HarrTransformLet_MatrixSub_threadPhS_iiS_ --------------------------
	.section	.nv.info._Z33HarrTransformLet_MatrixSub_threadPhS_iiS_,"",@"SHT_CUDA_INFO"
	.sectionflags	@""
	.align	4


	//----- nvinfo : EIATTR_CUDA_API_VERSION
	.align		4
        /*0000*/ 	.byte	0x04, 0x37
        /*0002*/ 	.short	(.L_7 - .L_6)
.L_6:
        /*0004*/ 	.word	0x00000082


	//----- nvinfo : EIATTR_KPARAM_INFO
	.align		4
.L_7:
        /*0008*/ 	.byte	0x04, 0x17
        /*000a*/ 	.short	(.L_9 - .L_8)
.L_8:
        /*000c*/ 	.word	0x00000000
        /*0010*/ 	.short	0x0004
        /*0012*/ 	.short	0x0018
        /*0014*/ 	.byte	0x00, 0xf5, 0x21, 0x00


	//----- nvinfo : EIATTR_KPARAM_INFO
	.align		4
.L_9:
        /*0018*/ 	.byte	0x04, 0x17
        /*001a*/ 	.short	(.L_11 - .L_10)
.L_10:
        /*001c*/ 	.word	0x00000000
        /*0020*/ 	.short	0x0003
        /*0022*/ 	.short	0x0014
        /*0024*/ 	.byte	0x00, 0xf0, 0x11, 0x00


	//----- nvinfo : EIATTR_KPARAM_INFO
	.align		4
.L_11:
        /*0028*/ 	.byte	0x04, 0x17
        /*002a*/ 	.short	(.L_13 - .L_12)
.L_12:
        /*002c*/ 	.word	0x00000000
        /*0030*/ 	.short	0x0002
        /*0032*/ 	.short	0x0010
        /*0034*/ 	.byte	0x00, 0xf0, 0x11, 0x00


	//----- nvinfo : EIATTR_KPARAM_INFO
	.align		4
.L_13:
        /*0038*/ 	.byte	0x04, 0x17
        /*003a*/ 	.short	(.L_15 - .L_14)
.L_14:
        /*003c*/ 	.word	0x00000000
        /*0040*/ 	.short	0x0001
        /*0042*/ 	.short	0x0008
        /*0044*/ 	.byte	0x00, 0xf5, 0x21, 0x00


	//----- nvinfo : EIATTR_KPARAM_INFO
	.align		4
.L_15:
        /*0048*/ 	.byte	0x04, 0x17
        /*004a*/ 	.short	(.L_17 - .L_16)
.L_16:
        /*004c*/ 	.word	0x00000000
        /*0050*/ 	.short	0x0000
        /*0052*/ 	.short	0x0000
        /*0054*/ 	.byte	0x00, 0xf5, 0x21, 0x00


	//----- nvinfo : EIATTR_SPARSE_MMA_MASK
	.align		4
.L_17:
        /*0058*/ 	.byte	0x03, 0x50
        /*005a*/ 	.short	0x0000


	//----- nvinfo : EIATTR_MAXREG_COUNT
	.align		4
        /*005c*/ 	.byte	0x03, 0x1b
        /*005e*/ 	.short	0x00ff


	//----- nvinfo : EIATTR_MERCURY_ISA_VERSION
	.align		4
        /*0060*/ 	.byte	0x03, 0x5f
        /*0062*/ 	.short	0x0101


	//----- nvinfo : EIATTR_VRC_CTA_INIT_COUNT
	.align		4
        /*0064*/ 	.byte	0x02, 0x4a
	.zero		1
	.zero		1


	//----- nvinfo : EIATTR_EXIT_INSTR_OFFSETS
	.align		4
        /*0068*/ 	.byte	0x04, 0x1c
        /*006a*/ 	.short	(.L_19 - .L_18)


	//   ....[0]....
.L_18:
        /*006c*/ 	.word	0x000000d0


	//   ....[1]....
        /*0070*/ 	.word	0x00000200


	//----- nvinfo : EIATTR_CBANK_PARAM_SIZE
	.align		4
.L_19:
        /*0074*/ 	.byte	0x03, 0x19
        /*0076*/ 	.short	0x0020


	//----- nvinfo : EIATTR_PARAM_CBANK
	.align		4
        /*0078*/ 	.byte	0x04, 0x0a
        /*007a*/ 	.short	(.L_21 - .L_20)
	.align		4
.L_20:
        /*007c*/ 	.word	index@(.nv.constant0._Z33HarrTransformLet_MatrixSub_threadPhS_iiS_)
        /*0080*/ 	.short	0x0380
        /*0082*/ 	.short	0x0020


	//----- nvinfo : EIATTR_SW_WAR
	.align		4
.L_21:
        /*0084*/ 	.byte	0x04, 0x36
        /*0086*/ 	.short	(.L_23 - .L_22)
.L_22:
        /*0088*/ 	.word	0x00000008
.L_23:


//--------------------- .nv.callgraph             --------------------------
	.section	.nv.callgraph,"",@"SHT_CUDA_CALLGRAPH"
	.align	4
	.sectionentsize	8
	.align		4
        /*0000*/ 	.word	0x00000000
	.align		4
        /*0004*/ 	.word	0xffffffff
	.align		4
        /*0008*/ 	.word	0x00000000
	.align		4
        /*000c*/ 	.word	0xfffffffe
	.align		4
        /*0010*/ 	.word	0x00000000
	.align		4
        /*0014*/ 	.word	0xfffffffd
	.align		4
        /*0018*/ 	.word	0x00000000
	.align		4
        /*001c*/ 	.word	0xfffffffc


//--------------------- .text._Z33HarrTransformLet_MatrixSub_threadPhS_iiS_ --------------------------
	.section	.text._Z33HarrTransformLet_MatrixSub_threadPhS_iiS_,"ax",@progbits
	.align	128
        .global         _Z33HarrTransformLet_MatrixSub_threadPhS_iiS_
        .type           _Z33HarrTransformLet_MatrixSub_threadPhS_iiS_,@function
        .size           _Z33HarrTransformLet_MatrixSub_threadPhS_iiS_,(.L_x_1 - _Z33HarrTransformLet_MatrixSub_threadPhS_iiS_)
        .other          _Z33HarrTransformLet_MatrixSub_threadPhS_iiS_,@"STO_CUDA_ENTRY STV_DEFAULT"
_Z33HarrTransformLet_MatrixSub_threadPhS_iiS_:
.text._Z33HarrTransformLet_MatrixSub_threadPhS_iiS_:
[----:B------:R-:W-:Y:S01]  /*0000*/  LDC R1, c[0x0][0x37c] ;  /* 0x0000df00ff017b82 */ /* 0x000fe20000000800 */
[----:B------:R-:W0:Y:S07]  /*0010*/  S2R R2, SR_TID.Y ;  /* 0x0000000000027919 */ /* 0x000e2e0000002200 */
[----:B------:R-:W1:Y:S01]  /*0020*/  LDC R0, c[0x0][0x360] ;  /* 0x0000d800ff007b82 */ /* 0x000e620000000800 */
[----:B------:R-:W2:Y:S01]  /*0030*/  LDCU.64 UR6, c[0x0][0x390] ;  /* 0x00007200ff0677ac */ /* 0x000ea20008000a00 */
[----:B------:R-:W1:Y:S06]  /*0040*/  S2R R5, SR_TID.X ;  /* 0x0000000000057919 */ /* 0x000e6c0000002100 */
[----:B------:R-:W0:Y:S08]  /*0050*/  S2UR UR5, SR_CTAID.Y ;  /* 0x00000000000579c3 */ /* 0x000e300000002600 */
[----:B------:R-:W0:Y:S08]  /*0060*/  LDC R3, c[0x0][0x364] ;  /* 0x0000d900ff037b82 */ /* 0x000e300000000800 */
[----:B------:R-:W1:Y:S01]  /*0070*/  S2UR UR4, SR_CTAID.X ;  /* 0x00000000000479c3 */ /* 0x000e620000002500 */
[----:B0-----:R-:W-:-:S05]  /*0080*/  IMAD R3, R3, UR5, R2 ;  /* 0x0000000503037c24 */ /* 0x001fca000f8e0202 */
[----:B--2---:R-:W-:Y:S01]  /*0090*/  ISETP.GE.AND P0, PT, R3, UR6, PT ;  /* 0x0000000603007c0c */ /* 0x004fe2000bf06270 */
[----:B-1----:R-:W-:-:S05]  /*00a0*/  IMAD R0, R0, UR4, R5 ;  /* 0x0000000400007c24 */ /* 0x002fca000f8e0205 */
[----:B------:R-:W-:-:S04]  /*00b0*/  ISETP.GE.OR P0, PT, R0, UR7, P0 ;  /* 0x0000000700007c0c */ /* 0x000fc80008706670 */
[----:B------:R-:W-:-:S13]  /*00c0*/  ISETP.LT.OR P0, PT, R0, RZ, P0 ;  /* 0x000000ff0000720c */ /* 0x000fda0000701670 */
[----:B------:R-:W-:Y:S05]  /*00d0*/  @P0 EXIT ;  /* 0x000000000000094d */ /* 0x000fea0003800000 */
[----:B------:R-:W0:Y:S01]  /*00e0*/  LDCU.128 UR8, c[0x0][0x380] ;  /* 0x00007000ff0877ac */ /* 0x000e220008000c00 */
[----:B------:R-:W-:Y:S01]  /*00f0*/  IMAD R0, R3, UR7, R0 ;  /* 0x0000000703007c24 */ /* 0x000fe2000f8e0200 */
[----:B------:R-:W1:Y:S04]  /*0100*/  LDCU.64 UR4, c[0x0][0x358] ;  /* 0x00006b00ff0477ac */ /* 0x000e680008000a00 */
[----:B------:R-:W-:Y:S02]  /*0110*/  SHF.R.S32.HI R8, RZ, 0x1f, R0 ;  /* 0x0000001fff087819 */ /* 0x000fe40000011400 */
[----:B0-----:R-:W-:-:S04]  /*0120*/  IADD3 R4, P0, PT, R0, UR10, RZ ;  /* 0x0000000a00047c10 */ /* 0x001fc8000ff1e0ff */
[----:B------:R-:W-:Y:S02]  /*0130*/  IADD3.X R5, PT, PT, R8, UR11, RZ, P0, !PT ;  /* 0x0000000b08057c10 */ /* 0x000fe400087fe4ff */
[----:B------:R-:W-:-:S03]  /*0140*/  IADD3 R2, P0, PT, R0, UR8, RZ ;  /* 0x0000000800027c10 */ /* 0x000fc6000ff1e0ff */
[----:B-1----:R-:W2:Y:S01]  /*0150*/  LDG.E.U8 R4, desc[UR4][R4.64] ;  /* 0x0000000404047981 */ /* 0x002ea2000c1e1100 */
[----:B------:R-:W-:Y:S01]  /*0160*/  IADD3.X R3, PT, PT, R8, UR9, RZ, P0, !PT ;  /* 0x0000000908037c10 */ /* 0x000fe200087fe4ff */
[----:B------:R-:W0:Y:S04]  /*0170*/  LDCU.64 UR8, c[0x0][0x398] ;  /* 0x00007300ff0877ac */ /* 0x000e280008000a00 */
[----:B------:R-:W3:Y:S01]  /*0180*/  LDG.E.U8 R2, desc[UR4][R2.64] ;  /* 0x0000000402027981 */ /* 0x000ee2000c1e1100 */
[----:B0-----:R-:W-:Y:S01]  /*0190*/  IADD3 R6, P0, PT, R0, UR8, RZ ;  /* 0x0000000800067c10 */ /* 0x001fe2000ff1e0ff */
[----:B--2---:R-:W-:-:S05]  /*01a0*/  IMAD.MOV R7, RZ, RZ, -R4 ;  /* 0x000000ffff077224 */ /* 0x004fca00078e0a04 */
[----:B------:R-:W-:-:S05]  /*01b0*/  PRMT R7, R7, 0x7710, RZ ;  /* 0x0000771007077816 */ /* 0x000fca00000000ff */
[----:B---3--:R-:W-:Y:S01]  /*01c0*/  IMAD.IADD R0, R2, 0x1, R7 ;  /* 0x0000000102007824 */ /* 0x008fe200078e0207 */
[----:B------:R-:W-:-:S04]  /*01d0*/  IADD3.X R7, PT, PT, R8, UR9, RZ, P0, !PT ;  /* 0x0000000908077c10 */ /* 0x000fc800087fe4ff */
[----:B------:R-:W-:-:S05]  /*01e0*/  LOP3.LUT R9, R0, 0x80, RZ, 0x3c, !PT ;  /* 0x0000008000097812 */ /* 0x000fca00078e3cff */
[----:B------:R-:W-:Y:S01]  /*01f0*/  STG.E.U8 desc[UR4][R6.64], R9 ;  /* 0x0000000906007986 */ /* 0x000fe2000c101104 */
[----:B------:R-:W-:Y:S05]  /*0200*/  EXIT ;  /* 0x000000000000794d */ /* 0x000fea0003800000 */
.L_x_0:
[----:B------:R-:W-:-:S00]  /*0210*/  BRA `(.L_x_0) ;  /* 0xfffffffc00fc7947 */ /* 0x000fc0000383ffff */
[----:B------:R-:W-:-:S00]  /*0220*/  NOP ;  /* 0x0000000000007918 */ /* 0x000fc00000000000 */
        /* <DEDUP_REMOVED lines=13> */
.L_x_1:


//--------------------- .nv.shared.reserved.0     --------------------------
	.section	.nv.shared.reserved.0,"aw",@nobits
	.weak		__nv_reservedSMEM_offset_0_alias
	.size		__nv_reservedSMEM_offset_0_alias, 0, 64
	.other		__nv_reservedSMEM_offset_0_alias,@"STO_CUDA_RESERVED_SHARED STV_DEFAULT"
__nv_reservedSMEM_offset_0_alias:
	.zero		0
	.zero		64


//--------------------- .nv.constant0._Z33HarrTransformLet_MatrixSub_threadPhS_iiS_ --------------------------
	.section	.nv.constant0._Z33HarrTransformLet_MatrixSub_threadPhS_iiS_,"a",@progbits
	.sectionflags	@""
	.align	4
.nv.constant0._Z33HarrTransformLet_MatrixSub_threadPhS_iiS_:
	.zero		928


//--------------------- SYMBOLS --------------------------

	.type		.nv.reservedSmem.offset0,@object
	.size		.nv.reservedSmem.offset0,0x4
